	.headerflags	@"EF_CUDA_TEXMODE_UNIFIED EF_CUDA_64BIT_ADDRESS EF_CUDA_SM86 EF_CUDA_VIRTUAL_SM(EF_CUDA_SM86)"
	.elftype	@"ET_EXEC"


//--------------------- .nv.info                  --------------------------
	.section	.nv.info,"",@"SHT_CUDA_INFO"
	.align	4


	//----- nvinfo : EIATTR_REGCOUNT
	.align		4
        /*0000*/ 	.byte	0x04, 0x2f
        /*0002*/ 	.short	(.L_1 - .L_0)
	.align		4
.L_0:
        /*0004*/ 	.word	index@(triton_poi_fused__to_copy_mul_14)
        /*0008*/ 	.word	0x00000010


	//----- nvinfo : EIATTR_MIN_STACK_SIZE
	.align		4
.L_1:
        /*000c*/ 	.byte	0x04, 0x12
        /*000e*/ 	.short	(.L_3 - .L_2)
	.align		4
.L_2:
        /*0010*/ 	.word	index@(triton_poi_fused__to_copy_mul_14)
        /*0014*/ 	.word	0x00000000


	//----- nvinfo : EIATTR_FRAME_SIZE
	.align		4
.L_3:
        /*0018*/ 	.byte	0x04, 0x11
        /*001a*/ 	.short	(.L_5 - .L_4)
	.align		4
.L_4:
        /*001c*/ 	.word	index@(triton_poi_fused__to_copy_mul_14)
        /*0020*/ 	.word	0x00000000


	//----- nvinfo : EIATTR_MIN_STACK_SIZE
	.align		4
.L_5:
        /*0024*/ 	.byte	0x04, 0x12
        /*0026*/ 	.short	(.L_7 - .L_6)
	.align		4
.L_6:
        /*0028*/ 	.word	index@(triton_poi_fused__to_copy_mul_14)
        /*002c*/ 	.word	0x00000000
.L_7:


//--------------------- .nv.info.triton_poi_fused__to_copy_mul_14 --------------------------
	.section	.nv.info.triton_poi_fused__to_copy_mul_14,"",@"SHT_CUDA_INFO"
	.sectionflags	@""
	.align	4


	//----- nvinfo : EIATTR_CUDA_API_VERSION
	.align		4
        /*0000*/ 	.byte	0x04, 0x37
        /*0002*/ 	.short	(.L_9 - .L_8)
.L_8:
        /*0004*/ 	.word	0x0000007c


	//----- nvinfo : EIATTR_SW2861232_WAR
	.align		4
.L_9:
        /*0008*/ 	.byte	0x01, 0x35
	.zero		2


	//----- nvinfo : EIATTR_PARAM_CBANK
	.align		4
        /*000c*/ 	.byte	0x04, 0x0a
        /*000e*/ 	.short	(.L_11 - .L_10)
	.align		4
.L_10:
        /*0010*/ 	.word	index@(.nv.constant0.triton_poi_fused__to_copy_mul_14)
        /*0014*/ 	.short	0x0160
        /*0016*/ 	.short	0x0030


	//----- nvinfo : EIATTR_CBANK_PARAM_SIZE
	.align		4
.L_11:
        /*0018*/ 	.byte	0x03, 0x19
        /*001a*/ 	.short	0x0030


	//----- nvinfo : EIATTR_KPARAM_INFO
	.align		4
        /*001c*/ 	.byte	0x04, 0x17
        /*001e*/ 	.short	(.L_13 - .L_12)
.L_12:
        /*0020*/ 	.word	0x00000000
        /*0024*/ 	.short	0x0005
        /*0026*/ 	.short	0x0028
        /*0028*/ 	.byte	0x00, 0xf4, 0x21, 0x00


	//----- nvinfo : EIATTR_KPARAM_INFO
	.align		4
.L_13:
        /*002c*/ 	.byte	0x04, 0x17
        /*002e*/ 	.short	(.L_15 - .L_14)
.L_14:
        /*0030*/ 	.word	0x00000000
        /*0034*/ 	.short	0x0004
        /*0036*/ 	.short	0x0020
        /*0038*/ 	.byte	0x00, 0xf0, 0x11, 0x00


	//----- nvinfo : EIATTR_KPARAM_INFO
	.align		4
.L_15:
        /*003c*/ 	.byte	0x04, 0x17
        /*003e*/ 	.short	(.L_17 - .L_16)
.L_16:
        /*0040*/ 	.word	0x00000000
        /*0044*/ 	.short	0x0003
        /*0046*/ 	.short	0x0018
        /*0048*/ 	.byte	0x00, 0xf4, 0x21, 0x00


	//----- nvinfo : EIATTR_KPARAM_INFO
	.align		4
.L_17:
        /*004c*/ 	.byte	0x04, 0x17
        /*004e*/ 	.short	(.L_19 - .L_18)
.L_18:
        /*0050*/ 	.word	0x00000000
        /*0054*/ 	.short	0x0002
        /*0056*/ 	.short	0x0010
        /*0058*/ 	.byte	0x00, 0xf4, 0x21, 0x00


	//----- nvinfo : EIATTR_KPARAM_INFO
	.align		4
.L_19:
        /*005c*/ 	.byte	0x04, 0x17
        /*005e*/ 	.short	(.L_21 - .L_20)
.L_20:
        /*0060*/ 	.word	0x00000000
        /*0064*/ 	.short	0x0001
        /*0066*/ 	.short	0x0008
        /*0068*/ 	.byte	0x00, 0xf4, 0x21, 0x00


	//----- nvinfo : EIATTR_KPARAM_INFO
	.align		4
.L_21:
        /*006c*/ 	.byte	0x04, 0x17
        /*006e*/ 	.short	(.L_23 - .L_22)
.L_22:
        /*0070*/ 	.word	0x00000000
        /*0074*/ 	.short	0x0000
        /*0076*/ 	.short	0x0000
        /*0078*/ 	.byte	0x00, 0xf4, 0x21, 0x00


	//----- nvinfo : EIATTR_MAXREG_COUNT
	.align		4
.L_23:
        /*007c*/ 	.byte	0x03, 0x1b
        /*007e*/ 	.short	0x00ff


	//----- nvinfo : EIATTR_EXIT_INSTR_OFFSETS
	.align		4
        /*0080*/ 	.byte	0x04, 0x1c
        /*0082*/ 	.short	(.L_25 - .L_24)


	//   ....[0]....
.L_24:
        /*0084*/ 	.word	0x00000300


	//----- nvinfo : EIATTR_REQNTID
	.align		4
.L_25:
        /*0088*/ 	.byte	0x04, 0x10
        /*008a*/ 	.short	(.L_27 - .L_26)
.L_26:
        /*008c*/ 	.word	0x00000100
        /*0090*/ 	.word	0x00000001
        /*0094*/ 	.word	0x00000001
.L_27:


//--------------------- .nv.callgraph             --------------------------
	.section	.nv.callgraph,"",@"SHT_CUDA_CALLGRAPH"
	.align	4
	.sectionentsize	8
	.align		4
        /*0000*/ 	.word	0x00000000
	.align		4
        /*0004*/ 	.word	0xffffffff
	.align		4
        /*0008*/ 	.word	0x00000000
	.align		4
        /*000c*/ 	.word	0xfffffffe
	.align		4
        /*0010*/ 	.word	0x00000000
	.align		4
        /*0014*/ 	.word	0xfffffffd
	.align		4
        /*0018*/ 	.word	0x00000000
	.align		4
        /*001c*/ 	.word	0xfffffffc


//--------------------- .nv.rel.action            --------------------------
	.section	.nv.rel.action,"",@"SHT_CUDA_RELOCINFO"
	.align	8
	.sectionentsize	8
        /*0000*/ 	.byte	0x73, 0x00, 0x00, 0x00, 0x00, 0x00, 0x00, 0x00, 0x00, 0x00, 0x00, 0x11, 0x25, 0x00, 0x05, 0x36


//--------------------- .nv.constant0.triton_poi_fused__to_copy_mul_14 --------------------------
	.section	.nv.constant0.triton_poi_fused__to_copy_mul_14,"a",@progbits
	.sectionflags	@""
	.align	4
.nv.constant0.triton_poi_fused__to_copy_mul_14:
	.zero		400


//--------------------- .text.triton_poi_fused__to_copy_mul_14 --------------------------
	.section	.text.triton_poi_fused__to_copy_mul_14,"ax",@progbits
	.sectioninfo	@"SHI_REGISTERS=16"
	.align	128
        .global         triton_poi_fused__to_copy_mul_14
        .type           triton_poi_fused__to_copy_mul_14,@function
        .size           triton_poi_fused__to_copy_mul_14,(.L_x_1 - triton_poi_fused__to_copy_mul_14)
        .other          triton_poi_fused__to_copy_mul_14,@"STO_CUDA_ENTRY STV_DEFAULT"
triton_poi_fused__to_copy_mul_14:
.text.triton_poi_fused__to_copy_mul_14:
[----:B------:R-:W-:Y:S02]  /*0000*/  IMAD.MOV.U32 R1, RZ, RZ, c[0x0][0x28] ;  /* 0x00000a00ff017624 */ /* 0x000fe400078e00ff */
[----:B------:R-:W0:Y:S01]  /*0010*/  S2R R0, SR_TID.X ;  /* 0x0000000000007919 */ /* 0x000e220000002100 */
[----:B------:R-:W-:Y:S01]  /*0020*/  MOV R13, 0x2 ;  /* 0x00000002000d7802 */ /* 0x000fe20000000f00 */
[----:B------:R-:W-:Y:S02]  /*0030*/  ULDC.64 UR4, c[0x0][0x118] ;  /* 0x0000460000047ab9 */ /* 0x000fe40000000a00 */
[----:B------:R-:W1:Y:S01]  /*0040*/  S2R R3, SR_CTAID.X ;  /* 0x0000000000037919 */ /* 0x000e620000002500 */
[----:B0-----:R-:W-:Y:S01]  /*0050*/  IMAD.SHL.U32 R0, R0, 0x2, RZ ;  /* 0x0000000200007824 */ /* 0x001fe200078e00ff */
[----:B-1----:R-:W-:-:S04]  /*0060*/  SHF.R.S32.HI R2, RZ, 0x16, R3 ;  /* 0x00000016ff027819 */ /* 0x002fc80000011403 */
[----:B------:R-:W-:-:S04]  /*0070*/  LOP3.LUT R0, R0, 0x1fe, RZ, 0xc0, !PT ;  /* 0x000001fe00007812 */ /* 0x000fc800078ec0ff */
[----:B------:R-:W-:Y:S02]  /*0080*/  LEA R0, R3, R0, 0x9 ;  /* 0x0000000003007211 */ /* 0x000fe400078e48ff */
[----:B------:R-:W-:-:S03]  /*0090*/  SGXT R3, R2, 0x1 ;  /* 0x000000010203781a */ /* 0x000fc60000000200 */
[----:B------:R-:W-:Y:S01]  /*00a0*/  IMAD.HI R2, R0, 0x2aaaaaab, RZ ;  /* 0x2aaaaaab00027827 */ /* 0x000fe200078e02ff */
[----:B------:R-:W-:-:S04]  /*00b0*/  LEA.HI R6, R3, R0, RZ, 0x6 ;  /* 0x0000000003067211 */ /* 0x000fc800078f30ff */
[----:B------:R-:W-:Y:S02]  /*00c0*/  SHF.R.U32.HI R3, RZ, 0x1f, R2 ;  /* 0x0000001fff037819 */ /* 0x000fe40000011602 */
[----:B------:R-:W-:Y:S02]  /*00d0*/  SHF.R.S32.HI R7, RZ, 0x6, R6 ;  /* 0x00000006ff077819 */ /* 0x000fe40000011406 */
[CC--:B------:R-:W-:Y:S02]  /*00e0*/  LEA.HI.SX32 R5, R2.reuse, R3.reuse, 0x19 ;  /* 0x0000000302057211 */ /* 0x0c0fe400078fcaff */
[----:B------:R-:W-:Y:S01]  /*00f0*/  LEA.HI.SX32 R3, R2, R3, 0xd ;  /* 0x0000000302037211 */ /* 0x000fe200078f6aff */
[----:B------:R-:W-:Y:S01]  /*0100*/  IMAD.HI R8, R7, 0x2aaaaaab, RZ ;  /* 0x2aaaaaab07087827 */ /* 0x000fe200078e02ff */
[----:B------:R-:W-:-:S04]  /*0110*/  SHF.R.S32.HI R4, RZ, 0x1f, R5 ;  /* 0x0000001fff047819 */ /* 0x000fc80000011405 */
[----:B------:R-:W-:Y:S01]  /*0120*/  LEA.HI R10, R4, R5, RZ, 0xc ;  /* 0x00000005040a7211 */ /* 0x000fe200078f60ff */
[C---:B------:R-:W-:Y:S01]  /*0130*/  IMAD R4, R5.reuse, -0x300, R0 ;  /* 0xfffffd0005047824 */ /* 0x040fe200078e0200 */
[----:B------:R-:W-:Y:S02]  /*0140*/  SHF.R.U32.HI R9, RZ, 0x1, R8 ;  /* 0x00000001ff097819 */ /* 0x000fe40000011608 */
[----:B------:R-:W-:Y:S01]  /*0150*/  LOP3.LUT R10, R10, 0xfffff000, RZ, 0xc0, !PT ;  /* 0xfffff0000a0a7812 */ /* 0x000fe200078ec0ff */
[----:B------:R-:W-:Y:S01]  /*0160*/  IMAD R4, R5, 0x900, R4 ;  /* 0x0000090005047824 */ /* 0x000fe200078e0204 */
[----:B------:R-:W-:-:S03]  /*0170*/  LEA.HI R8, R8, R9, RZ, 0x1 ;  /* 0x0000000908087211 */ /* 0x000fc600078f08ff */
[----:B------:R-:W-:Y:S01]  /*0180*/  IMAD.IADD R10, R5, 0x1, -R10 ;  /* 0x00000001050a7824 */ /* 0x000fe200078e0a0a */
[----:B------:R-:W-:Y:S01]  /*0190*/  IADD3 R2, R4, 0x300, RZ ;  /* 0x0000030004027810 */ /* 0x000fe20007ffe0ff */
[----:B------:R-:W-:Y:S01]  /*01a0*/  IMAD R8, R8, -0xc, R7 ;  /* 0xfffffff408087824 */ /* 0x000fe200078e0207 */
[----:B------:R-:W-:Y:S01]  /*01b0*/  MOV R7, 0x4 ;  /* 0x0000000400077802 */ /* 0x000fe20000000f00 */
[----:B------:R-:W-:Y:S02]  /*01c0*/  IMAD R5, R3, 0xc000, R10 ;  /* 0x0000c00003057824 */ /* 0x000fe400078e020a */
[----:B------:R-:W-:-:S04]  /*01d0*/  IMAD.WIDE R2, R2, R13, c[0x0][0x160] ;  /* 0x0000580002027625 */ /* 0x000fc800078e020d */
[----:B------:R-:W-:Y:S01]  /*01e0*/  IMAD R4, R8, 0x1000, R5 ;  /* 0x0000100008047824 */ /* 0x000fe200078e0205 */
[----:B------:R-:W-:Y:S01]  /*01f0*/  LOP3.LUT R5, R6, 0xffffffc0, RZ, 0xc0, !PT ;  /* 0xffffffc006057812 */ /* 0x000fe200078ec0ff */
[----:B------:R-:W2:Y:S04]  /*0200*/  LDG.E R2, [R2.64] ;  /* 0x0000000402027981 */ /* 0x000ea8000c1e1900 */
[----:B------:R-:W-:Y:S02]  /*0210*/  IMAD.IADD R6, R0, 0x1, -R5 ;  /* 0x0000000100067824 */ /* 0x000fe400078e0a05 */
[----:B------:R-:W-:-:S04]  /*0220*/  IMAD.WIDE R4, R4, R7, c[0x0][0x168] ;  /* 0x00005a0004047625 */ /* 0x000fc800078e0207 */
[----:B------:R-:W-:Y:S02]  /*0230*/  IMAD.WIDE R6, R6, R7, c[0x0][0x170] ;  /* 0x00005c0006067625 */ /* 0x000fe400078e0207 */
[----:B------:R-:W3:Y:S04]  /*0240*/  LDG.E.EL R4, [R4.64] ;  /* 0x0000000404047981 */ /* 0x000ee8000c2e1900 */
[----:B------:R-:W4:Y:S01]  /*0250*/  LDG.E.EL.64 R6, [R6.64] ;  /* 0x0000000406067981 */ /* 0x000f22000c2e1b00 */
[C---:B--2---:R-:W-:Y:S02]  /*0260*/  PRMT R8, R2.reuse, 0x7632, R8 ;  /* 0x0000763202087816 */ /* 0x044fe40000000008 */
[----:B------:R-:W-:Y:S01]  /*0270*/  SHF.L.U32 R9, R2, 0x10, RZ ;  /* 0x0000001002097819 */ /* 0x000fe200000006ff */
[----:B------:R-:W-:-:S04]  /*0280*/  IMAD.WIDE R2, R0, R13, c[0x0][0x178] ;  /* 0x00005e0000027625 */ /* 0x000fc800078e020d */
[----:B------:R-:W-:Y:S01]  /*0290*/  IMAD.U32 R11, R8, 0x10000, RZ ;  /* 0x00010000080b7824 */ /* 0x000fe200078e00ff */
[----:B---3--:R-:W-:-:S03]  /*02a0*/  FMUL R9, R4, R9 ;  /* 0x0000000904097220 */ /* 0x008fc60000400000 */
[----:B------:R-:W-:Y:S01]  /*02b0*/  FMUL R8, R4, R11 ;  /* 0x0000000b04087220 */ /* 0x000fe20000400000 */
[----:B----4-:R-:W-:-:S03]  /*02c0*/  FMUL R9, R6, R9 ;  /* 0x0000000906097220 */ /* 0x010fc60000400000 */
[----:B------:R-:W-:-:S05]  /*02d0*/  FMUL R8, R7, R8 ;  /* 0x0000000807087220 */ /* 0x000fca0000400000 */
[----:B------:R-:W-:-:S05]  /*02e0*/  F2FP.BF16.PACK_AB R9, R8, R9 ;  /* 0x000000090809723e */ /* 0x000fca00000010ff */
[----:B------:R-:W-:Y:S01]  /*02f0*/  STG.E [R2.64], R9 ;  /* 0x0000000902007986 */ /* 0x000fe2000c101904 */
[----:B------:R-:W-:Y:S05]  /*0300*/  EXIT ;  /* 0x000000000000794d */ /* 0x000fea0003800000 */
.L_x_0:
[----:B------:R-:W-:-:S00]  /*0310*/  BRA `(.L_x_0) ;  /* 0xfffffff000007947 */ /* 0x000fc0000383ffff */
[----:B------:R-:W-:-:S00]  /*0320*/  NOP ;  /* 0x0000000000007918 */ /* 0x000fc00000000000 */
        /* <DEDUP_REMOVED lines=13> */
.L_x_1:
